//
// Generated by NVIDIA NVVM Compiler
//
// Compiler Build ID: CL-36424714
// Cuda compilation tools, release 13.0, V13.0.88
// Based on NVVM 20.0.0
//

.version 9.0
.target sm_100
.address_size 64

	// .globl	_Z6kernelv
.extern .func  (.param .b32 func_retval0) vprintf
(
	.param .b64 vprintf_param_0,
	.param .b64 vprintf_param_1
)
;
.global .align 1 .b8 $str[21] = {72, 101, 108, 108, 111, 32, 102, 114, 111, 109, 32, 116, 104, 101, 32, 71, 80, 85, 33, 10};

.visible .entry _Z6kernelv()
{
	.reg .b32 	%r<3>;
	.reg .b64 	%rd<3>;

	mov.u64 	%rd1, $str;
	cvta.global.u64 	%rd2, %rd1;
	{ // callseq 0, 0
	.param .b64 param0;
	st.param.b64 	[param0], %rd2;
	.param .b64 param1;
	st.param.b64 	[param1], 0;
	.param .b32 retval0;
	call.uni (retval0), 
	vprintf, 
	(
	param0, 
	param1
	);
	ld.param.b32 	%r1, [retval0];
	} // callseq 0
	ret;

}


// ===== COMPILED SASS (sm_100) =====

	.target	sm_100

	.elftype	@"ET_EXEC"


//--------------------- .note.nv.tkinfo           --------------------------
	.section	.note.nv.tkinfo,"",@"SHT_NOTE"
	.sectionflags	@"SHF_NOTE_NV_TKINFO"
	.tkinfo
        /*0018*/ 	.word	0x00000002
        /*0030*/ 	.string	""
        /*0030*/ 	.string	"ptxas"
        /*0030*/ 	.string	"Cuda compilation tools, release 13.0, V13.0.88"
        /*0030*/ 	.string	"Build cuda_13.0.r13.0/compiler.36424714_0"
        /*0030*/ 	.string	"-arch sm_100 -m 64 "



//--------------------- .note.nv.cuinfo           --------------------------
	.section	.note.nv.cuinfo,"",@"SHT_NOTE"
	.sectionflags	@"SHF_NOTE_NV_CUINFO"
        /*0018*/ 	.short	0x0002
        /*001a*/ 	.short	0x0064
        /*001c*/ 	.short	0x0082
	.zero		2


//--------------------- .nv.info                  --------------------------
	.section	.nv.info,"",@"SHT_CUDA_INFO"
	.align	4


	//----- nvinfo : EIATTR_REGCOUNT
	.align		4
        /*0000*/ 	.byte	0x04, 0x2f
        /*0002*/ 	.short	(.L_2 - .L_1)
	.align		4
.L_1:
        /*0004*/ 	.word	index@(_Z6kernelv)
        /*0008*/ 	.word	0x00000018


	//----- nvinfo : EIATTR_FRAME_SIZE
	.align		4
.L_2:
        /*000c*/ 	.byte	0x04, 0x11
        /*000e*/ 	.short	(.L_4 - .L_3)
	.align		4
.L_3:
        /*0010*/ 	.word	index@(_Z6kernelv)
        /*0014*/ 	.word	0x00000000


	//----- nvinfo : EIATTR_MIN_STACK_SIZE
	.align		4
.L_4:
        /*0018*/ 	.byte	0x04, 0x12
        /*001a*/ 	.short	(.L_6 - .L_5)
	.align		4
.L_5:
        /*001c*/ 	.word	index@(_Z6kernelv)
        /*0020*/ 	.word	0x00000000
.L_6:


//--------------------- .nv.compat                --------------------------
	.section	.nv.compat,"",@"SHT_CUDA_COMPAT_INFO"
	.align	4
        /*0000*/ 	.byte	0x02, 0x09, 0x00, 0x00, 0x02, 0x02, 0x01, 0x00, 0x02, 0x05, 0x05, 0x00, 0x03, 0x07, 0x01, 0x01
        /*0010*/ 	.byte	0x02, 0x03, 0x00, 0x00, 0x02, 0x06, 0x01, 0x00, 0x04, 0x0b, 0x08, 0x00, 0x09, 0x00, 0x00, 0x00
        /*0020*/ 	.byte	0x00, 0x00, 0x00, 0x00


//--------------------- .nv.info._Z6kernelv       --------------------------
	.section	.nv.info._Z6kernelv,"",@"SHT_CUDA_INFO"
	.sectionflags	@""
	.align	4


	//----- nvinfo : EIATTR_CUDA_API_VERSION
	.align		4
        /*0000*/ 	.byte	0x04, 0x37
        /*0002*/ 	.short	(.L_8 - .L_7)
.L_7:
        /*0004*/ 	.word	0x00000082


	//----- nvinfo : EIATTR_SPARSE_MMA_MASK
	.align		4
.L_8:
        /*0008*/ 	.byte	0x03, 0x50
        /*000a*/ 	.short	0x0000


	//----- nvinfo : EIATTR_MAXREG_COUNT
	.align		4
        /*000c*/ 	.byte	0x03, 0x1b
        /*000e*/ 	.short	0x00ff


	//----- nvinfo : EIATTR_EXTERNS
	.align		4
        /*0010*/ 	.byte	0x04, 0x0f
        /*0012*/ 	.short	(.L_10 - .L_9)


	//   ....[0]....
	.align		4
.L_9:
        /*0014*/ 	.word	index@(vprintf)


	//----- nvinfo : EIATTR_MERCURY_ISA_VERSION
	.align		4
.L_10:
        /*0018*/ 	.byte	0x03, 0x5f
        /*001a*/ 	.short	0x0101


	//----- nvinfo : EIATTR_VRC_CTA_INIT_COUNT
	.align		4
        /*001c*/ 	.byte	0x02, 0x4a
	.zero		1
	.zero		1


	//----- nvinfo : EIATTR_SYSCALL_OFFSETS
	.align		4
        /*0020*/ 	.byte	0x04, 0x46
        /*0022*/ 	.short	(.L_12 - .L_11)


	//   ....[0]....
.L_11:
        /*0024*/ 	.word	0x00000080


	//----- nvinfo : EIATTR_EXIT_INSTR_OFFSETS
	.align		4
.L_12:
        /*0028*/ 	.byte	0x04, 0x1c
        /*002a*/ 	.short	(.L_14 - .L_13)


	//   ....[0]....
.L_13:
        /*002c*/ 	.word	0x00000090


	//----- nvinfo : EIATTR_SW_WAR
	.align		4
.L_14:
        /*0030*/ 	.byte	0x04, 0x36
        /*0032*/ 	.short	(.L_16 - .L_15)
.L_15:
        /*0034*/ 	.word	0x00000008
.L_16:


//--------------------- .nv.callgraph             --------------------------
	.section	.nv.callgraph,"",@"SHT_CUDA_CALLGRAPH"
	.align	4
	.sectionentsize	8
	.align		4
        /*0000*/ 	.word	0x00000000
	.align		4
        /*0004*/ 	.word	0xffffffff
	.align		4
        /*0008*/ 	.word	index@(_Z6kernelv)
	.align		4
        /*000c*/ 	.word	index@(vprintf)
	.align		4
        /*0010*/ 	.word	0x00000000
	.align		4
        /*0014*/ 	.word	0xfffffffe
	.align		4
        /*0018*/ 	.word	0x00000000
	.align		4
        /*001c*/ 	.word	0xfffffffd
	.align		4
        /*0020*/ 	.word	0x00000000
	.align		4
        /*0024*/ 	.word	0xfffffffc


//--------------------- .nv.constant4             --------------------------
	.section	.nv.constant4,"a",@progbits
	.align	8
	.align		8
.nv.constant4:
        /*0000*/ 	.dword	vprintf
	.align		8
        /*0008*/ 	.dword	$str


//--------------------- .text._Z6kernelv          --------------------------
	.section	.text._Z6kernelv,"ax",@progbits
	.align	128
        .global         _Z6kernelv
        .type           _Z6kernelv,@function
        .size           _Z6kernelv,(.L_x_2 - _Z6kernelv)
        .other          _Z6kernelv,@"STO_CUDA_ENTRY STV_DEFAULT"
_Z6kernelv:
.text._Z6kernelv:
[----:B------:R-:W0:Y:S01]  /*0000*/  LDC R1, c[0x0][0x37c] ;  /* 0x0000df00ff017b82 */ /* 0x000e220000000800 */
[----:B------:R-:W-:Y:S01]  /*0010*/  MOV R0, 0x0 ;  /* 0x0000000000007802 */ /* 0x000fe20000000f00 */
[----:B------:R-:W1:Y:S01]  /*0020*/  LDCU.64 UR4, c[0x4][0x8] ;  /* 0x01000100ff0477ac */ /* 0x000e620008000a00 */
[----:B------:R-:W-:-:S05]  /*0030*/  CS2R R6, SRZ ;  /* 0x0000000000067805 */ /* 0x000fca000001ff00 */
[----:B------:R2:W3:Y:S01]  /*0040*/  LDC.64 R2, c[0x4][R0] ;  /* 0x0100000000027b82 */ /* 0x0004e20000000a00 */
[----:B-1----:R-:W-:Y:S02]  /*0050*/  IMAD.U32 R4, RZ, RZ, UR4 ;  /* 0x00000004ff047e24 */ /* 0x002fe4000f8e00ff */
[----:B--2---:R-:W-:-:S07]  /*0060*/  IMAD.U32 R5, RZ, RZ, UR5 ;  /* 0x00000005ff057e24 */ /* 0x004fce000f8e00ff */
[----:B------:R-:W-:-:S07]  /*0070*/  LEPC R20, `(.L_x_0) ;  /* 0x000000001014794e */ /* 0x000fce0000000000 */
[----:B0--3--:R-:W-:Y:S05]  /*0080*/  CALL.ABS.NOINC R2 ;  /* 0x0000000002007343 */ /* 0x009fea0003c00000 */
.L_x_0:
[----:B------:R-:W-:Y:S05]  /*0090*/  EXIT ;  /* 0x000000000000794d */ /* 0x000fea0003800000 */
.L_x_1:
[----:B------:R-:W-:-:S00]  /*00a0*/  BRA `(.L_x_1) ;  /* 0xfffffffc00fc7947 */ /* 0x000fc0000383ffff */
[----:B------:R-:W-:-:S00]  /*00b0*/  NOP ;  /* 0x0000000000007918 */ /* 0x000fc00000000000 */
        /* <DEDUP_REMOVED lines=12> */
.L_x_2:


//--------------------- .nv.global.init           --------------------------
	.section	.nv.global.init,"aw",@progbits
.nv.global.init:
	.type		$str,@object
	.size		$str,(.L_0 - $str)
$str:
        /*0000*/ 	.byte	0x48, 0x65, 0x6c, 0x6c, 0x6f, 0x20, 0x66, 0x72, 0x6f, 0x6d, 0x20, 0x74, 0x68, 0x65, 0x20, 0x47
        /*0010*/ 	.byte	0x50, 0x55, 0x21, 0x0a, 0x00
.L_0:


//--------------------- .nv.shared.reserved.0     --------------------------
	.section	.nv.shared.reserved.0,"aw",@nobits
	.weak		__nv_reservedSMEM_offset_0_alias
	.size		__nv_reservedSMEM_offset_0_alias, 0, 64
	.other		__nv_reservedSMEM_offset_0_alias,@"STO_CUDA_RESERVED_SHARED STV_DEFAULT"
__nv_reservedSMEM_offset_0_alias:
	.zero		0
	.zero		64


//--------------------- .nv.constant0._Z6kernelv  --------------------------
	.section	.nv.constant0._Z6kernelv,"a",@progbits
	.sectionflags	@""
	.align	4
.nv.constant0._Z6kernelv:
	.zero		896


//--------------------- SYMBOLS --------------------------

	.type		.nv.reservedSmem.offset0,@object
	.size		.nv.reservedSmem.offset0,0x4
	.type		vprintf,@function
